//
// Generated by NVIDIA NVVM Compiler
//
// Compiler Build ID: CL-36424714
// Cuda compilation tools, release 13.0, V13.0.88
// Based on NVVM 20.0.0
//

.version 9.0
.target sm_100
.address_size 64

	// .globl	_Z9mm_kernelPdS_S_i

.visible .entry _Z9mm_kernelPdS_S_i(
	.param .u64 .ptr .align 1 _Z9mm_kernelPdS_S_i_param_0,
	.param .u64 .ptr .align 1 _Z9mm_kernelPdS_S_i_param_1,
	.param .u64 .ptr .align 1 _Z9mm_kernelPdS_S_i_param_2,
	.param .u32 _Z9mm_kernelPdS_S_i_param_3
)
{
	.reg .pred 	%p<10>;
	.reg .b32 	%r<41>;
	.reg .b64 	%rd<67>;
	.reg .b64 	%fd<67>;

	ld.param.u64 	%rd14, [_Z9mm_kernelPdS_S_i_param_0];
	ld.param.u64 	%rd15, [_Z9mm_kernelPdS_S_i_param_1];
	ld.param.u32 	%r17, [_Z9mm_kernelPdS_S_i_param_3];
	cvta.to.global.u64 	%rd1, %rd15;
	cvta.to.global.u64 	%rd2, %rd14;
	mov.u32 	%r18, %ctaid.y;
	mov.u32 	%r19, %ntid.y;
	mov.u32 	%r20, %tid.y;
	mad.lo.s32 	%r1, %r18, %r19, %r20;
	mov.u32 	%r21, %ctaid.x;
	mov.u32 	%r22, %ntid.x;
	mov.u32 	%r23, %tid.x;
	mad.lo.s32 	%r2, %r21, %r22, %r23;
	max.s32 	%r24, %r1, %r2;
	setp.ge.s32 	%p1, %r24, %r17;
	@%p1 bra 	$L__BB0_13;
	mul.lo.s32 	%r3, %r17, %r1;
	and.b32  	%r4, %r17, 7;
	setp.lt.u32 	%p2, %r17, 8;
	mov.f64 	%fd66, 0d0000000000000000;
	mov.b32 	%r39, 0;
	@%p2 bra 	$L__BB0_4;
	and.b32  	%r26, %r17, 2147483640;
	neg.s32 	%r37, %r26;
	mul.wide.s32 	%rd16, %r17, 8;
	add.s64 	%rd3, %rd1, %rd16;
	mul.wide.s32 	%rd17, %r17, 16;
	add.s64 	%rd4, %rd1, %rd17;
	mul.wide.s32 	%rd18, %r17, 24;
	add.s64 	%rd5, %rd1, %rd18;
	mul.wide.s32 	%rd19, %r17, 32;
	add.s64 	%rd6, %rd1, %rd19;
	mul.wide.s32 	%rd20, %r17, 40;
	add.s64 	%rd7, %rd1, %rd20;
	mul.wide.s32 	%rd21, %r17, 48;
	add.s64 	%rd8, %rd1, %rd21;
	mul.wide.s32 	%rd22, %r17, 56;
	add.s64 	%rd9, %rd1, %rd22;
	mul.wide.u32 	%rd23, %r3, 8;
	add.s64 	%rd24, %rd23, %rd2;
	add.s64 	%rd66, %rd24, 32;
	mov.f64 	%fd66, 0d0000000000000000;
	mov.u32 	%r36, %r2;
$L__BB0_3:
	.pragma "nounroll";
	and.b32  	%r39, %r17, 2147483640;
	mul.wide.s32 	%rd25, %r36, 8;
	add.s64 	%rd26, %rd3, %rd25;
	add.s64 	%rd27, %rd4, %rd25;
	add.s64 	%rd28, %rd5, %rd25;
	add.s64 	%rd29, %rd6, %rd25;
	add.s64 	%rd30, %rd7, %rd25;
	add.s64 	%rd31, %rd8, %rd25;
	add.s64 	%rd32, %rd9, %rd25;
	add.s64 	%rd33, %rd1, %rd25;
	ld.global.f64 	%fd16, [%rd66+-32];
	ld.global.f64 	%fd17, [%rd33];
	fma.rn.f64 	%fd18, %fd16, %fd17, %fd66;
	ld.global.f64 	%fd19, [%rd66+-24];
	ld.global.f64 	%fd20, [%rd26];
	fma.rn.f64 	%fd21, %fd19, %fd20, %fd18;
	ld.global.f64 	%fd22, [%rd66+-16];
	ld.global.f64 	%fd23, [%rd27];
	fma.rn.f64 	%fd24, %fd22, %fd23, %fd21;
	ld.global.f64 	%fd25, [%rd66+-8];
	ld.global.f64 	%fd26, [%rd28];
	fma.rn.f64 	%fd27, %fd25, %fd26, %fd24;
	ld.global.f64 	%fd28, [%rd66];
	ld.global.f64 	%fd29, [%rd29];
	fma.rn.f64 	%fd30, %fd28, %fd29, %fd27;
	ld.global.f64 	%fd31, [%rd66+8];
	ld.global.f64 	%fd32, [%rd30];
	fma.rn.f64 	%fd33, %fd31, %fd32, %fd30;
	ld.global.f64 	%fd34, [%rd66+16];
	ld.global.f64 	%fd35, [%rd31];
	fma.rn.f64 	%fd36, %fd34, %fd35, %fd33;
	ld.global.f64 	%fd37, [%rd66+24];
	ld.global.f64 	%fd38, [%rd32];
	fma.rn.f64 	%fd66, %fd37, %fd38, %fd36;
	add.s32 	%r37, %r37, 8;
	shl.b32 	%r27, %r17, 3;
	add.s32 	%r36, %r36, %r27;
	add.s64 	%rd66, %rd66, 64;
	setp.ne.s32 	%p3, %r37, 0;
	@%p3 bra 	$L__BB0_3;
$L__BB0_4:
	setp.eq.s32 	%p4, %r4, 0;
	@%p4 bra 	$L__BB0_12;
	and.b32  	%r12, %r17, 3;
	setp.lt.u32 	%p5, %r4, 4;
	@%p5 bra 	$L__BB0_7;
	add.s32 	%r28, %r39, %r3;
	mul.wide.u32 	%rd34, %r28, 8;
	add.s64 	%rd35, %rd2, %rd34;
	ld.global.f64 	%fd40, [%rd35];
	mad.lo.s32 	%r29, %r39, %r17, %r2;
	mul.wide.s32 	%rd36, %r29, 8;
	add.s64 	%rd37, %rd1, %rd36;
	ld.global.f64 	%fd41, [%rd37];
	fma.rn.f64 	%fd42, %fd40, %fd41, %fd66;
	cvt.u64.u32 	%rd38, %r3;
	cvt.u64.u32 	%rd39, %r39;
	add.s64 	%rd40, %rd39, %rd38;
	shl.b64 	%rd41, %rd40, 3;
	add.s64 	%rd42, %rd2, %rd41;
	ld.global.f64 	%fd43, [%rd42+8];
	mul.wide.s32 	%rd43, %r17, 8;
	add.s64 	%rd44, %rd37, %rd43;
	ld.global.f64 	%fd44, [%rd44];
	fma.rn.f64 	%fd45, %fd43, %fd44, %fd42;
	ld.global.f64 	%fd46, [%rd42+16];
	add.s64 	%rd45, %rd44, %rd43;
	ld.global.f64 	%fd47, [%rd45];
	fma.rn.f64 	%fd48, %fd46, %fd47, %fd45;
	ld.global.f64 	%fd49, [%rd42+24];
	add.s64 	%rd46, %rd45, %rd43;
	ld.global.f64 	%fd50, [%rd46];
	fma.rn.f64 	%fd66, %fd49, %fd50, %fd48;
	add.s32 	%r39, %r39, 4;
$L__BB0_7:
	setp.eq.s32 	%p6, %r12, 0;
	@%p6 bra 	$L__BB0_12;
	setp.eq.s32 	%p7, %r12, 1;
	@%p7 bra 	$L__BB0_10;
	add.s32 	%r30, %r39, %r3;
	mul.wide.u32 	%rd47, %r30, 8;
	add.s64 	%rd48, %rd2, %rd47;
	ld.global.f64 	%fd52, [%rd48];
	mad.lo.s32 	%r31, %r39, %r17, %r2;
	mul.wide.s32 	%rd49, %r31, 8;
	add.s64 	%rd50, %rd1, %rd49;
	ld.global.f64 	%fd53, [%rd50];
	fma.rn.f64 	%fd54, %fd52, %fd53, %fd66;
	cvt.u64.u32 	%rd51, %r3;
	cvt.u64.u32 	%rd52, %r39;
	add.s64 	%rd53, %rd52, %rd51;
	shl.b64 	%rd54, %rd53, 3;
	add.s64 	%rd55, %rd2, %rd54;
	ld.global.f64 	%fd55, [%rd55+8];
	mul.wide.s32 	%rd56, %r17, 8;
	add.s64 	%rd57, %rd50, %rd56;
	ld.global.f64 	%fd56, [%rd57];
	fma.rn.f64 	%fd66, %fd55, %fd56, %fd54;
	add.s32 	%r39, %r39, 2;
$L__BB0_10:
	and.b32  	%r32, %r17, 1;
	setp.eq.b32 	%p8, %r32, 1;
	not.pred 	%p9, %p8;
	@%p9 bra 	$L__BB0_12;
	add.s32 	%r33, %r39, %r3;
	mul.wide.u32 	%rd58, %r33, 8;
	add.s64 	%rd59, %rd2, %rd58;
	ld.global.f64 	%fd57, [%rd59];
	mad.lo.s32 	%r34, %r39, %r17, %r2;
	mul.wide.s32 	%rd60, %r34, 8;
	add.s64 	%rd61, %rd1, %rd60;
	ld.global.f64 	%fd58, [%rd61];
	fma.rn.f64 	%fd66, %fd57, %fd58, %fd66;
$L__BB0_12:
	ld.param.u64 	%rd65, [_Z9mm_kernelPdS_S_i_param_2];
	add.s32 	%r35, %r3, %r2;
	cvta.to.global.u64 	%rd62, %rd65;
	mul.wide.s32 	%rd63, %r35, 8;
	add.s64 	%rd64, %rd62, %rd63;
	st.global.f64 	[%rd64], %fd66;
$L__BB0_13:
	ret;

}


// ===== COMPILED SASS (sm_100) =====

	.target	sm_100

	.elftype	@"ET_EXEC"


//--------------------- .note.nv.tkinfo           --------------------------
	.section	.note.nv.tkinfo,"",@"SHT_NOTE"
	.sectionflags	@"SHF_NOTE_NV_TKINFO"
	.tkinfo
        /*0018*/ 	.word	0x00000002
        /*0030*/ 	.string	""
        /*0030*/ 	.string	"ptxas"
        /*0030*/ 	.string	"Cuda compilation tools, release 13.0, V13.0.88"
        /*0030*/ 	.string	"Build cuda_13.0.r13.0/compiler.36424714_0"
        /*0030*/ 	.string	"-arch sm_100 -m 64 "



//--------------------- .note.nv.cuinfo           --------------------------
	.section	.note.nv.cuinfo,"",@"SHT_NOTE"
	.sectionflags	@"SHF_NOTE_NV_CUINFO"
        /*0018*/ 	.short	0x0002
        /*001a*/ 	.short	0x0064
        /*001c*/ 	.short	0x0082
	.zero		2


//--------------------- .nv.info                  --------------------------
	.section	.nv.info,"",@"SHT_CUDA_INFO"
	.align	4


	//----- nvinfo : EIATTR_REGCOUNT
	.align		4
        /*0000*/ 	.byte	0x04, 0x2f
        /*0002*/ 	.short	(.L_1 - .L_0)
	.align		4
.L_0:
        /*0004*/ 	.word	index@(_Z9mm_kernelPdS_S_i)
        /*0008*/ 	.word	0x0000001e


	//----- nvinfo : EIATTR_FRAME_SIZE
	.align		4
.L_1:
        /*000c*/ 	.byte	0x04, 0x11
        /*000e*/ 	.short	(.L_3 - .L_2)
	.align		4
.L_2:
        /*0010*/ 	.word	index@(_Z9mm_kernelPdS_S_i)
        /*0014*/ 	.word	0x00000000


	//----- nvinfo : EIATTR_MIN_STACK_SIZE
	.align		4
.L_3:
        /*0018*/ 	.byte	0x04, 0x12
        /*001a*/ 	.short	(.L_5 - .L_4)
	.align		4
.L_4:
        /*001c*/ 	.word	index@(_Z9mm_kernelPdS_S_i)
        /*0020*/ 	.word	0x00000000
.L_5:


//--------------------- .nv.compat                --------------------------
	.section	.nv.compat,"",@"SHT_CUDA_COMPAT_INFO"
	.align	4
        /*0000*/ 	.byte	0x02, 0x09, 0x00, 0x00, 0x02, 0x02, 0x01, 0x00, 0x02, 0x05, 0x05, 0x00, 0x03, 0x07, 0x01, 0x01
        /*0010*/ 	.byte	0x02, 0x03, 0x00, 0x00, 0x02, 0x06, 0x01, 0x00, 0x04, 0x0b, 0x08, 0x00, 0x01, 0x00, 0x00, 0x00
        /*0020*/ 	.byte	0x00, 0x00, 0x00, 0x00


//--------------------- .nv.info._Z9mm_kernelPdS_S_i --------------------------
	.section	.nv.info._Z9mm_kernelPdS_S_i,"",@"SHT_CUDA_INFO"
	.sectionflags	@""
	.align	4


	//----- nvinfo : EIATTR_CUDA_API_VERSION
	.align		4
        /*0000*/ 	.byte	0x04, 0x37
        /*0002*/ 	.short	(.L_7 - .L_6)
.L_6:
        /*0004*/ 	.word	0x00000082


	//----- nvinfo : EIATTR_KPARAM_INFO
	.align		4
.L_7:
        /*0008*/ 	.byte	0x04, 0x17
        /*000a*/ 	.short	(.L_9 - .L_8)
.L_8:
        /*000c*/ 	.word	0x00000000
        /*0010*/ 	.short	0x0003
        /*0012*/ 	.short	0x0018
        /*0014*/ 	.byte	0x00, 0xf0, 0x11, 0x00


	//----- nvinfo : EIATTR_KPARAM_INFO
	.align		4
.L_9:
        /*0018*/ 	.byte	0x04, 0x17
        /*001a*/ 	.short	(.L_11 - .L_10)
.L_10:
        /*001c*/ 	.word	0x00000000
        /*0020*/ 	.short	0x0002
        /*0022*/ 	.short	0x0010
        /*0024*/ 	.byte	0x00, 0xf5, 0x21, 0x00


	//----- nvinfo : EIATTR_KPARAM_INFO
	.align		4
.L_11:
        /*0028*/ 	.byte	0x04, 0x17
        /*002a*/ 	.short	(.L_13 - .L_12)
.L_12:
        /*002c*/ 	.word	0x00000000
        /*0030*/ 	.short	0x0001
        /*0032*/ 	.short	0x0008
        /*0034*/ 	.byte	0x00, 0xf5, 0x21, 0x00


	//----- nvinfo : EIATTR_KPARAM_INFO
	.align		4
.L_13:
        /*0038*/ 	.byte	0x04, 0x17
        /*003a*/ 	.short	(.L_15 - .L_14)
.L_14:
        /*003c*/ 	.word	0x00000000
        /*0040*/ 	.short	0x0000
        /*0042*/ 	.short	0x0000
        /*0044*/ 	.byte	0x00, 0xf5, 0x21, 0x00


	//----- nvinfo : EIATTR_SPARSE_MMA_MASK
	.align		4
.L_15:
        /*0048*/ 	.byte	0x03, 0x50
        /*004a*/ 	.short	0x0000


	//----- nvinfo : EIATTR_MAXREG_COUNT
	.align		4
        /*004c*/ 	.byte	0x03, 0x1b
        /*004e*/ 	.short	0x00ff


	//----- nvinfo : EIATTR_MERCURY_ISA_VERSION
	.align		4
        /*0050*/ 	.byte	0x03, 0x5f
        /*0052*/ 	.short	0x0101


	//----- nvinfo : EIATTR_VRC_CTA_INIT_COUNT
	.align		4
        /*0054*/ 	.byte	0x02, 0x4a
	.zero		1
	.zero		1


	//----- nvinfo : EIATTR_EXIT_INSTR_OFFSETS
	.align		4
        /*0058*/ 	.byte	0x04, 0x1c
        /*005a*/ 	.short	(.L_17 - .L_16)


	//   ....[0]....
.L_16:
        /*005c*/ 	.word	0x000000c0


	//   ....[1]....
        /*0060*/ 	.word	0x00000ad0


	//----- nvinfo : EIATTR_CBANK_PARAM_SIZE
	.align		4
.L_17:
        /*0064*/ 	.byte	0x03, 0x19
        /*0066*/ 	.short	0x001c


	//----- nvinfo : EIATTR_PARAM_CBANK
	.align		4
        /*0068*/ 	.byte	0x04, 0x0a
        /*006a*/ 	.short	(.L_19 - .L_18)
	.align		4
.L_18:
        /*006c*/ 	.word	index@(.nv.constant0._Z9mm_kernelPdS_S_i)
        /*0070*/ 	.short	0x0380
        /*0072*/ 	.short	0x001c


	//----- nvinfo : EIATTR_SW_WAR
	.align		4
.L_19:
        /*0074*/ 	.byte	0x04, 0x36
        /*0076*/ 	.short	(.L_21 - .L_20)
.L_20:
        /*0078*/ 	.word	0x00000008
.L_21:


//--------------------- .nv.callgraph             --------------------------
	.section	.nv.callgraph,"",@"SHT_CUDA_CALLGRAPH"
	.align	4
	.sectionentsize	8
	.align		4
        /*0000*/ 	.word	0x00000000
	.align		4
        /*0004*/ 	.word	0xffffffff
	.align		4
        /*0008*/ 	.word	0x00000000
	.align		4
        /*000c*/ 	.word	0xfffffffe
	.align		4
        /*0010*/ 	.word	0x00000000
	.align		4
        /*0014*/ 	.word	0xfffffffd
	.align		4
        /*0018*/ 	.word	0x00000000
	.align		4
        /*001c*/ 	.word	0xfffffffc


//--------------------- .text._Z9mm_kernelPdS_S_i --------------------------
	.section	.text._Z9mm_kernelPdS_S_i,"ax",@progbits
	.align	128
        .global         _Z9mm_kernelPdS_S_i
        .type           _Z9mm_kernelPdS_S_i,@function
        .size           _Z9mm_kernelPdS_S_i,(.L_x_5 - _Z9mm_kernelPdS_S_i)
        .other          _Z9mm_kernelPdS_S_i,@"STO_CUDA_ENTRY STV_DEFAULT"
_Z9mm_kernelPdS_S_i:
.text._Z9mm_kernelPdS_S_i:
[----:B------:R-:W-:Y:S01]  /*0000*/  LDC R1, c[0x0][0x37c] ;  /* 0x0000df00ff017b82 */ /* 0x000fe20000000800 */
[----:B------:R-:W0:Y:S07]  /*0010*/  S2R R0, SR_TID.Y ;  /* 0x0000000000007919 */ /* 0x000e2e0000002200 */
[----:B------:R-:W0:Y:S01]  /*0020*/  S2UR UR4, SR_CTAID.Y ;  /* 0x00000000000479c3 */ /* 0x000e220000002600 */
[----:B------:R-:W1:Y:S01]  /*0030*/  LDCU UR18, c[0x0][0x398] ;  /* 0x00007300ff1277ac */ /* 0x000e620008000800 */
[----:B------:R-:W2:Y:S06]  /*0040*/  S2R R3, SR_TID.X ;  /* 0x0000000000037919 */ /* 0x000eac0000002100 */
[----:B------:R-:W0:Y:S08]  /*0050*/  LDC R21, c[0x0][0x364] ;  /* 0x0000d900ff157b82 */ /* 0x000e300000000800 */
[----:B------:R-:W2:Y:S08]  /*0060*/  S2UR UR5, SR_CTAID.X ;  /* 0x00000000000579c3 */ /* 0x000eb00000002500 */
[----:B------:R-:W2:Y:S01]  /*0070*/  LDC R2, c[0x0][0x360] ;  /* 0x0000d800ff027b82 */ /* 0x000ea20000000800 */
[----:B0-----:R-:W-:-:S02]  /*0080*/  IMAD R21, R21, UR4, R0 ;  /* 0x0000000415157c24 */ /* 0x001fc4000f8e0200 */
[----:B--2---:R-:W-:-:S05]  /*0090*/  IMAD R0, R2, UR5, R3 ;  /* 0x0000000502007c24 */ /* 0x004fca000f8e0203 */
[----:B------:R-:W-:-:S04]  /*00a0*/  VIMNMX R2, PT, PT, R21, R0, !PT ;  /* 0x0000000015027248 */ /* 0x000fc80007fe0100 */
[----:B-1----:R-:W-:-:S13]  /*00b0*/  ISETP.GE.AND P0, PT, R2, UR18, PT ;  /* 0x0000001202007c0c */ /* 0x002fda000bf06270 */
[----:B------:R-:W-:Y:S05]  /*00c0*/  @P0 EXIT ;  /* 0x000000000000094d */ /* 0x000fea0003800000 */
[----:B------:R-:W-:Y:S02]  /*00d0*/  UISETP.GE.U32.AND UP0, UPT, UR18, 0x8, UPT ;  /* 0x000000081200788c */ /* 0x000fe4000bf06070 */
[----:B------:R-:W-:Y:S01]  /*00e0*/  IMAD R21, R21, UR18, RZ ;  /* 0x0000001215157c24 */ /* 0x000fe2000f8e02ff */
[----:B------:R-:W-:Y:S01]  /*00f0*/  CS2R R12, SRZ ;  /* 0x00000000000c7805 */ /* 0x000fe2000001ff00 */
[----:B------:R-:W0:Y:S01]  /*0100*/  LDCU.64 UR16, c[0x0][0x358] ;  /* 0x00006b00ff1077ac */ /* 0x000e220008000a00 */
[----:B------:R-:W-:-:S04]  /*0110*/  UMOV UR4, URZ ;  /* 0x000000ff00047c82 */ /* 0x000fc80008000000 */
[----:B------:R-:W-:Y:S05]  /*0120*/  BRA.U !UP0, `(.L_x_0) ;  /* 0x0000000508147547 */ /* 0x000fea000b800000 */
[----:B------:R-:W1:Y:S01]  /*0130*/  LDCU.128 UR20, c[0x0][0x380] ;  /* 0x00007000ff1477ac */ /* 0x000e620008000c00 */
[----:B------:R-:W-:Y:S01]  /*0140*/  IMAD.MOV.U32 R20, RZ, RZ, R0 ;  /* 0x000000ffff147224 */ /* 0x000fe200078e0000 */
[----:B------:R-:W-:Y:S01]  /*0150*/  CS2R R12, SRZ ;  /* 0x00000000000c7805 */ /* 0x000fe2000001ff00 */
[----:B------:R-:W-:-:S04]  /*0160*/  ULOP3.LUT UR4, UR18, 0x7ffffff8, URZ, 0xc0, !UPT ;  /* 0x7ffffff812047892 */ /* 0x000fc8000f8ec0ff */
[----:B------:R-:W-:Y:S01]  /*0170*/  UIADD3 UR4, UPT, UPT, -UR4, URZ, URZ ;  /* 0x000000ff04047290 */ /* 0x000fe2000fffe1ff */
[----:B-1----:R-:W-:Y:S01]  /*0180*/  MOV R2, UR20 ;  /* 0x0000001400027c02 */ /* 0x002fe20008000f00 */
[----:B------:R-:W-:Y:S01]  /*0190*/  IMAD.U32 R3, RZ, RZ, UR21 ;  /* 0x00000015ff037e24 */ /* 0x000fe2000f8e00ff */
[----:B------:R-:W-:Y:S02]  /*01a0*/  UIMAD.WIDE UR6, UR18, 0x18, UR22 ;  /* 0x00000018120678a5 */ /* 0x000fe4000f8e0216 */
[----:B------:R-:W-:Y:S01]  /*01b0*/  UIMAD.WIDE UR8, UR18, 0x20, UR22 ;  /* 0x00000020120878a5 */ /* 0x000fe2000f8e0216 */
[----:B------:R-:W-:Y:S01]  /*01c0*/  IMAD.WIDE.U32 R2, R21, 0x8, R2 ;  /* 0x0000000815027825 */ /* 0x000fe200078e0002 */
[----:B------:R-:W-:Y:S02]  /*01d0*/  UIMAD.WIDE UR10, UR18, 0x28, UR22 ;  /* 0x00000028120a78a5 */ /* 0x000fe4000f8e0216 */
[----:B------:R-:W-:Y:S01]  /*01e0*/  UIMAD.WIDE UR12, UR18, 0x30, UR22 ;  /* 0x00000030120c78a5 */ /* 0x000fe2000f8e0216 */
[----:B------:R-:W-:Y:S01]  /*01f0*/  IADD3 R8, P0, PT, R2, 0x20, RZ ;  /* 0x0000002002087810 */ /* 0x000fe20007f1e0ff */
[----:B------:R-:W-:-:S03]  /*0200*/  UIMAD.WIDE UR14, UR18, 0x38, UR22 ;  /* 0x00000038120e78a5 */ /* 0x000fc6000f8e0216 */
[----:B------:R-:W-:-:S09]  /*0210*/  IADD3.X R9, PT, PT, RZ, R3, RZ, P0, !PT ;  /* 0x00000003ff097210 */ /* 0x000fd200007fe4ff */
.L_x_1:
[----:B------:R-:W-:Y:S01]  /*0220*/  HFMA2 R23, -RZ, RZ, 0, 4.76837158203125e-07 ;  /* 0x00000008ff177431 */ /* 0x000fe200000001ff */
[----:B------:R-:W-:Y:S01]  /*0230*/  UIMAD.WIDE UR24, UR18, 0x8, UR22 ;  /* 0x00000008121878a5 */ /* 0x000fe2000f8e0216 */
[----:B------:R-:W-:Y:S01]  /*0240*/  IMAD.MOV.U32 R2, RZ, RZ, R8 ;  /* 0x000000ffff027224 */ /* 0x000fe200078e0008 */
[----:B------:R-:W-:Y:S01]  /*0250*/  MOV R3, R9 ;  /* 0x0000000900037202 */ /* 0x000fe20000000f00 */
[----:B------:R-:W-:-:S03]  /*0260*/  UIMAD.WIDE UR20, UR18, 0x10, UR22 ;  /* 0x00000010121478a5 */ /* 0x000fc6000f8e0216 */
[----:B------:R-:W-:Y:S01]  /*0270*/  MOV R19, UR25 ;  /* 0x0000001900137c02 */ /* 0x000fe20008000f00 */
[----:B------:R-:W-:Y:S01]  /*0280*/  IMAD.U32 R18, RZ, RZ, UR24 ;  /* 0x00000018ff127e24 */ /* 0x000fe2000f8e00ff */
[----:B0-----:R-:W2:Y:S01]  /*0290*/  LDG.E.64 R24, desc[UR16][R2.64+-0x20] ;  /* 0xffffe01002187981 */ /* 0x001ea2000c1e1b00 */
[C---:B------:R-:W-:Y:S01]  /*02a0*/  IMAD.WIDE R22, R20.reuse, R23, UR22 ;  /* 0x0000001614167e25 */ /* 0x040fe2000f8e0217 */
[----:B------:R-:W-:Y:S02]  /*02b0*/  MOV R16, UR20 ;  /* 0x0000001400107c02 */ /* 0x000fe40008000f00 */
[----:B------:R-:W3:Y:S01]  /*02c0*/  LDG.E.64 R10, desc[UR16][R2.64+-0x18] ;  /* 0xffffe810020a7981 */ /* 0x000ee2000c1e1b00 */
[----:B------:R-:W-:-:S03]  /*02d0*/  IMAD.WIDE R18, R20, 0x8, R18 ;  /* 0x0000000814127825 */ /* 0x000fc600078e0212 */
[----:B------:R-:W2:Y:S01]  /*02e0*/  LDG.E.64 R22, desc[UR16][R22.64] ;  /* 0x0000001016167981 */ /* 0x000ea2000c1e1b00 */
[----:B------:R-:W-:-:S03]  /*02f0*/  IMAD.U32 R17, RZ, RZ, UR21 ;  /* 0x00000015ff117e24 */ /* 0x000fc6000f8e00ff */
[----:B------:R-:W3:Y:S01]  /*0300*/  LDG.E.64 R18, desc[UR16][R18.64] ;  /* 0x0000001012127981 */ /* 0x000ee2000c1e1b00 */
[----:B------:R-:W-:-:S04]  /*0310*/  IMAD.WIDE R16, R20, 0x8, R16 ;  /* 0x0000000814107825 */ /* 0x000fc800078e0210 */
[----:B------:R-:W-:Y:S01]  /*0320*/  HFMA2 R9, -RZ, RZ, 0, 4.76837158203125e-07 ;  /* 0x00000008ff097431 */ /* 0x000fe200000001ff */
[----:B------:R-:W4:Y:S04]  /*0330*/  LDG.E.64 R14, desc[UR16][R2.64+-0x10] ;  /* 0xfffff010020e7981 */ /* 0x000f28000c1e1b00 */
[----:B------:R-:W4:Y:S01]  /*0340*/  LDG.E.64 R16, desc[UR16][R16.64] ;  /* 0x0000001010107981 */ /* 0x000f22000c1e1b00 */
[----:B------:R-:W-:-:S03]  /*0350*/  IMAD.WIDE R8, R20, R9, UR6 ;  /* 0x0000000614087e25 */ /* 0x000fc6000f8e0209 */
[----:B------:R-:W5:Y:S04]  /*0360*/  LDG.E.64 R6, desc[UR16][R2.64+-0x8] ;  /* 0xfffff81002067981 */ /* 0x000f68000c1e1b00 */
[----:B------:R-:W5:Y:S01]  /*0370*/  LDG.E.64 R8, desc[UR16][R8.64] ;  /* 0x0000001008087981 */ /* 0x000f62000c1e1b00 */
[----:B------:R-:W-:-:S05]  /*0380*/  MOV R5, 0x8 ;  /* 0x0000000800057802 */ /* 0x000fca0000000f00 */
[----:B------:R-:W-:-:S06]  /*0390*/  IMAD.WIDE R4, R20, R5, UR8 ;  /* 0x0000000814047e25 */ /* 0x000fcc000f8e0205 */
[----:B------:R-:W5:Y:S01]  /*03a0*/  LDG.E.64 R4, desc[UR16][R4.64] ;  /* 0x0000001004047981 */ /* 0x000f62000c1e1b00 */
[----:B--2---:R-:W-:Y:S01]  /*03b0*/  DFMA R24, R24, R22, R12 ;  /* 0x000000161818722b */ /* 0x004fe2000000000c */
[----:B------:R-:W-:Y:S02]  /*03c0*/  IMAD.MOV.U32 R23, RZ, RZ, 0x8 ;  /* 0x00000008ff177424 */ /* 0x000fe400078e00ff */
[----:B------:R-:W2:Y:S02]  /*03d0*/  LDG.E.64 R12, desc[UR16][R2.64] ;  /* 0x00000010020c7981 */ /* 0x000ea4000c1e1b00 */
[----:B------:R-:W-:-:S03]  /*03e0*/  IMAD.WIDE R22, R20, R23, UR10 ;  /* 0x0000000a14167e25 */ /* 0x000fc6000f8e0217 */
[----:B---3--:R-:W-:Y:S01]  /*03f0*/  DFMA R18, R10, R18, R24 ;  /* 0x000000120a12722b */ /* 0x008fe20000000018 */
[----:B------:R-:W-:Y:S01]  /*0400*/  MOV R25, 0x8 ;  /* 0x0000000800197802 */ /* 0x000fe20000000f00 */
[----:B------:R-:W3:Y:S04]  /*0410*/  LDG.E.64 R10, desc[UR16][R2.64+0x8] ;  /* 0x00000810020a7981 */ /* 0x000ee8000c1e1b00 */
[----:B------:R-:W3:Y:S01]  /*0420*/  LDG.E.64 R22, desc[UR16][R22.64] ;  /* 0x0000001016167981 */ /* 0x000ee2000c1e1b00 */
[C---:B------:R-:W-:Y:S01]  /*0430*/  IMAD.WIDE R24, R20.reuse, R25, UR12 ;  /* 0x0000000c14187e25 */ /* 0x040fe2000f8e0219 */
[----:B----4-:R-:W-:Y:S01]  /*0440*/  DFMA R16, R14, R16, R18 ;  /* 0x000000100e10722b */ /* 0x010fe20000000012 */
[----:B------:R-:W-:Y:S01]  /*0450*/  MOV R19, 0x8 ;  /* 0x0000000800137802 */ /* 0x000fe20000000f00 */
[----:B------:R-:W4:Y:S04]  /*0460*/  LDG.E.64 R14, desc[UR16][R2.64+0x10] ;  /* 0x00001010020e7981 */ /* 0x000f28000c1e1b00 */
[----:B------:R-:W4:Y:S01]  /*0470*/  LDG.E.64 R24, desc[UR16][R24.64] ;  /* 0x0000001018187981 */ /* 0x000f22000c1e1b00 */
[----:B------:R-:W-:Y:S01]  /*0480*/  IMAD.WIDE R18, R20, R19, UR14 ;  /* 0x0000000e14127e25 */ /* 0x000fe2000f8e0213 */
[----:B-----5:R-:W-:-:S02]  /*0490*/  DFMA R8, R6, R8, R16 ;  /* 0x000000080608722b */ /* 0x020fc40000000010 */
[----:B------:R-:W5:Y:S04]  /*04a0*/  LDG.E.64 R6, desc[UR16][R2.64+0x18] ;  /* 0x0000181002067981 */ /* 0x000f68000c1e1b00 */
[----:B------:R-:W5:Y:S01]  /*04b0*/  LDG.E.64 R18, desc[UR16][R18.64] ;  /* 0x0000001012127981 */ /* 0x000f62000c1e1b00 */
[----:B------:R-:W-:-:S04]  /*04c0*/  UIADD3 UR4, UPT, UPT, UR4, 0x8, URZ ;  /* 0x0000000804047890 */ /* 0x000fc8000fffe0ff */
[----:B------:R-:W-:Y:S01]  /*04d0*/  UISETP.NE.AND UP0, UPT, UR4, URZ, UPT ;  /* 0x000000ff0400728c */ /* 0x000fe2000bf05270 */
[----:B--2---:R-:W-:-:S08]  /*04e0*/  DFMA R4, R12, R4, R8 ;  /* 0x000000040c04722b */ /* 0x004fd00000000008 */
[----:B---3--:R-:W-:-:S08]  /*04f0*/  DFMA R4, R10, R22, R4 ;  /* 0x000000160a04722b */ /* 0x008fd00000000004 */
[----:B----4-:R-:W-:Y:S01]  /*0500*/  DFMA R4, R14, R24, R4 ;  /* 0x000000180e04722b */ /* 0x010fe20000000004 */
[----:B------:R-:W-:-:S07]  /*0510*/  IADD3 R8, P0, PT, R2, 0x40, RZ ;  /* 0x0000004002087810 */ /* 0x000fce0007f1e0ff */
[----:B-----5:R-:W-:Y:S01]  /*0520*/  DFMA R12, R6, R18, R4 ;  /* 0x00000012060c722b */ /* 0x020fe20000000004 */
[----:B------:R-:W-:Y:S01]  /*0530*/  IMAD.U32 R5, RZ, RZ, UR18 ;  /* 0x00000012ff057e24 */ /* 0x000fe2000f8e00ff */
[----:B------:R-:W-:-:S04]  /*0540*/  IADD3.X R9, PT, PT, RZ, R3, RZ, P0, !PT ;  /* 0x00000003ff097210 */ /* 0x000fc800007fe4ff */
[----:B------:R-:W-:Y:S01]  /*0550*/  LEA R20, R5, R20, 0x3 ;  /* 0x0000001405147211 */ /* 0x000fe200078e18ff */
[----:B------:R-:W-:Y:S06]  /*0560*/  BRA.U UP0, `(.L_x_1) ;  /* 0xfffffffd002c7547 */ /* 0x000fec000b83ffff */
[----:B------:R-:W-:-:S12]  /*0570*/  ULOP3.LUT UR4, UR18, 0x7ffffff8, URZ, 0xc0, !UPT ;  /* 0x7ffffff812047892 */ /* 0x000fd8000f8ec0ff */
.L_x_0:
[----:B------:R-:W-:-:S04]  /*0580*/  ULOP3.LUT UR6, UR18, 0x7, URZ, 0xc0, !UPT ;  /* 0x0000000712067892 */ /* 0x000fc8000f8ec0ff */
[----:B------:R-:W-:-:S09]  /*0590*/  UISETP.NE.AND UP0, UPT, UR6, URZ, UPT ;  /* 0x000000ff0600728c */ /* 0x000fd2000bf05270 */
[----:B------:R-:W-:Y:S05]  /*05a0*/  BRA.U !UP0, `(.L_x_2) ;  /* 0x0000000508387547 */ /* 0x000fea000b800000 */
[----:B------:R-:W-:Y:S02]  /*05b0*/  UISETP.GE.U32.AND UP0, UPT, UR6, 0x4, UPT ;  /* 0x000000040600788c */ /* 0x000fe4000bf06070 */
[----:B------:R-:W-:-:S04]  /*05c0*/  ULOP3.LUT UR5, UR18, 0x3, URZ, 0xc0, !UPT ;  /* 0x0000000312057892 */ /* 0x000fc8000f8ec0ff */
[----:B------:R-:W-:-:S03]  /*05d0*/  UISETP.NE.AND UP1, UPT, UR5, URZ, UPT ;  /* 0x000000ff0500728c */ /* 0x000fc6000bf25270 */
[----:B------:R-:W-:Y:S08]  /*05e0*/  BRA.U !UP0, `(.L_x_3) ;  /* 0x00000001087c7547 */ /* 0x000ff0000b800000 */
[----:B------:R-:W1:Y:S01]  /*05f0*/  LDC.64 R10, c[0x0][0x380] ;  /* 0x0000e000ff0a7b82 */ /* 0x000e620000000a00 */
[----:B------:R-:W2:Y:S01]  /*0600*/  LDCU.64 UR6, c[0x0][0x380] ;  /* 0x00007000ff0677ac */ /* 0x000ea20008000a00 */
[----:B------:R-:W-:Y:S01]  /*0610*/  IMAD.U32 R5, RZ, RZ, UR4 ;  /* 0x00000004ff057e24 */ /* 0x000fe2000f8e00ff */
[C---:B------:R-:W-:Y:S01]  /*0620*/  IADD3 R3, PT, PT, R21.reuse, UR4, RZ ;  /* 0x0000000415037c10 */ /* 0x040fe2000fffe0ff */
[----:B------:R-:W-:Y:S01]  /*0630*/  IMAD.U32 R23, RZ, RZ, UR18 ;  /* 0x00000012ff177e24 */ /* 0x000fe2000f8e00ff */
[----:B------:R-:W-:Y:S01]  /*0640*/  IADD3 R2, P0, PT, R21, UR4, RZ ;  /* 0x0000000415027c10 */ /* 0x000fe2000ff1e0ff */
[----:B------:R-:W-:Y:S02]  /*0650*/  IMAD R5, R5, UR18, R0 ;  /* 0x0000001205057c24 */ /* 0x000fe4000f8e0200 */
[----:B------:R-:W3:Y:S01]  /*0660*/  LDC.64 R18, c[0x0][0x388] ;  /* 0x0000e200ff127b82 */ /* 0x000ee20000000a00 */
[----:B------:R-:W-:Y:S01]  /*0670*/  MOV R25, UR18 ;  /* 0x0000001200197c02 */ /* 0x000fe20008000f00 */
[----:B-1----:R-:W-:Y:S01]  /*0680*/  IMAD.WIDE.U32 R10, R3, 0x8, R10 ;  /* 0x00000008030a7825 */ /* 0x002fe200078e000a */
[----:B------:R-:W-:-:S02]  /*0690*/  IADD3.X R3, PT, PT, RZ, RZ, RZ, P0, !PT ;  /* 0x000000ffff037210 */ /* 0x000fc400007fe4ff */
[----:B--2---:R-:W-:-:S03]  /*06a0*/  LEA R16, P0, R2, UR6, 0x3 ;  /* 0x0000000602107c11 */ /* 0x004fc6000f8018ff */
[----:B0-----:R-:W2:Y:S01]  /*06b0*/  LDG.E.64 R10, desc[UR16][R10.64] ;  /* 0x000000100a0a7981 */ /* 0x001ea2000c1e1b00 */
[----:B---3--:R-:W-:Y:S01]  /*06c0*/  IMAD.WIDE R18, R5, 0x8, R18 ;  /* 0x0000000805127825 */ /* 0x008fe200078e0212 */
[----:B------:R-:W-:-:S04]  /*06d0*/  LEA.HI.X R17, R2, UR7, R3, 0x3, P0 ;  /* 0x0000000702117c11 */ /* 0x000fc800080f1c03 */
[----:B------:R-:W2:Y:S01]  /*06e0*/  LDG.E.64 R14, desc[UR16][R18.64] ;  /* 0x00000010120e7981 */ /* 0x000ea2000c1e1b00 */
[----:B------:R-:W-:-:S03]  /*06f0*/  IMAD.WIDE R22, R23, 0x8, R18 ;  /* 0x0000000817167825 */ /* 0x000fc600078e0212 */
[----:B------:R-:W3:Y:S04]  /*0700*/  LDG.E.64 R6, desc[UR16][R16.64+0x8] ;  /* 0x0000081010067981 */ /* 0x000ee8000c1e1b00 */
[----:B------:R-:W3:Y:S01]  /*0710*/  LDG.E.64 R8, desc[UR16][R22.64] ;  /* 0x0000001016087981 */ /* 0x000ee2000c1e1b00 */
[----:B------:R-:W-:Y:S01]  /*0720*/  IMAD.WIDE R24, R25, 0x8, R22 ;  /* 0x0000000819187825 */ /* 0x000fe200078e0216 */
[----:B------:R-:W-:Y:S02]  /*0730*/  MOV R27, UR18 ;  /* 0x00000012001b7c02 */ /* 0x000fe40008000f00 */
[----:B------:R-:W4:Y:S04]  /*0740*/  LDG.E.64 R2, desc[UR16][R16.64+0x10] ;  /* 0x0000101010027981 */ /* 0x000f28000c1e1b00 */
[----:B------:R-:W4:Y:S01]  /*0750*/  LDG.E.64 R4, desc[UR16][R24.64] ;  /* 0x0000001018047981 */ /* 0x000f22000c1e1b00 */
[----:B------:R-:W-:-:S03]  /*0760*/  IMAD.WIDE R26, R27, 0x8, R24 ;  /* 0x000000081b1a7825 */ /* 0x000fc600078e0218 */
[----:B------:R-:W5:Y:S04]  /*0770*/  LDG.E.64 R18, desc[UR16][R16.64+0x18] ;  /* 0x0000181010127981 */ /* 0x000f68000c1e1b00 */
[----:B------:R-:W5:Y:S01]  /*0780*/  LDG.E.64 R26, desc[UR16][R26.64] ;  /* 0x000000101a1a7981 */ /* 0x000f62000c1e1b00 */
[----:B------:R-:W-:Y:S01]  /*0790*/  UIADD3 UR4, UPT, UPT, UR4, 0x4, URZ ;  /* 0x0000000404047890 */ /* 0x000fe2000fffe0ff */
[----:B--2---:R-:W-:-:S08]  /*07a0*/  DFMA R10, R10, R14, R12 ;  /* 0x0000000e0a0a722b */ /* 0x004fd0000000000c */
[----:B---3--:R-:W-:-:S08]  /*07b0*/  DFMA R6, R6, R8, R10 ;  /* 0x000000080606722b */ /* 0x008fd0000000000a */
[----:B----4-:R-:W-:-:S08]  /*07c0*/  DFMA R2, R2, R4, R6 ;  /* 0x000000040202722b */ /* 0x010fd00000000006 */
[----:B-----5:R-:W-:-:S11]  /*07d0*/  DFMA R12, R18, R26, R2 ;  /* 0x0000001a120c722b */ /* 0x020fd60000000002 */
.L_x_3:
[----:B------:R-:W-:Y:S05]  /*07e0*/  BRA.U !UP1, `(.L_x_2) ;  /* 0x0000000109a87547 */ /* 0x000fea000b800000 */
[----:B------:R-:W-:Y:S01]  /*07f0*/  UISETP.NE.AND UP0, UPT, UR5, 0x1, UPT ;  /* 0x000000010500788c */ /* 0x000fe2000bf05270 */
[----:B------:R-:W-:Y:S01]  /*0800*/  IMAD.U32 R9, RZ, RZ, UR4 ;  /* 0x00000004ff097e24 */ /* 0x000fe2000f8e00ff */
[----:B------:R-:W-:Y:S02]  /*0810*/  ULOP3.LUT UR5, UR18, 0x1, URZ, 0xc0, !UPT ;  /* 0x0000000112057892 */ /* 0x000fe4000f8ec0ff */
[----:B------:R-:W-:Y:S02]  /*0820*/  MOV R11, UR18 ;  /* 0x00000012000b7c02 */ /* 0x000fe40008000f00 */
[----:B------:R-:W-:Y:S01]  /*0830*/  PLOP3.LUT P1, PT, PT, PT, UP0, 0x80, 0x8 ;  /* 0x000000000008781c */ /* 0x000fe20003f2f008 */
[----:B------:R-:W-:-:S04]  /*0840*/  UISETP.NE.U32.AND UP1, UPT, UR5, 0x1, UPT ;  /* 0x000000010500788c */ /* 0x000fc8000bf25070 */
[----:B------:R-:W1:Y:S02]  /*0850*/  @UP0 LDCU.128 UR8, c[0x0][0x380] ;  /* 0x00007000ff0807ac */ /* 0x000e640008000c00 */
[----:B------:R-:W-:Y:S01]  /*0860*/  PLOP3.LUT P0, PT, PT, PT, UP1, 0x80, 0x8 ;  /* 0x000000000008781c */ /* 0x000fe20003f0f018 */
[----:B------:R-:W2:Y:S05]  /*0870*/  @UP0 LDCU.64 UR6, c[0x0][0x380] ;  /* 0x00007000ff0607ac */ /* 0x000eaa0008000a00 */
[C---:B------:R-:W-:Y:S01]  /*0880*/  @P1 IADD3 R7, PT, PT, R21.reuse, UR4, RZ ;  /* 0x0000000415071c10 */ /* 0x040fe2000fffe0ff */
[----:B------:R-:W3:Y:S01]  /*0890*/  @!UP1 LDCU.128 UR12, c[0x0][0x380] ;  /* 0x00007000ff0c97ac */ /* 0x000ee20008000c00 */
[----:B------:R-:W-:Y:S01]  /*08a0*/  @P1 IADD3 R6, P2, PT, R21, UR4, RZ ;  /* 0x0000000415061c10 */ /* 0x000fe2000ff5e0ff */
[----:B------:R-:W-:Y:S01]  /*08b0*/  @P1 IMAD R9, R9, UR18, R0 ;  /* 0x0000001209091c24 */ /* 0x000fe2000f8e0200 */
[----:B------:R-:W-:Y:S01]  /*08c0*/  @UP0 UIADD3 UR4, UPT, UPT, UR4, 0x2, URZ ;  /* 0x0000000204040890 */ /* 0x000fe2000fffe0ff */
[----:B-1----:R-:W-:Y:S01]  /*08d0*/  MOV R2, UR8 ;  /* 0x0000000800027c02 */ /* 0x002fe20008000f00 */
[----:B------:R-:W-:Y:S01]  /*08e0*/  IMAD.U32 R3, RZ, RZ, UR9 ;  /* 0x00000009ff037e24 */ /* 0x000fe2000f8e00ff */
[----:B------:R-:W-:-:S02]  /*08f0*/  MOV R4, UR10 ;  /* 0x0000000a00047c02 */ /* 0x000fc40008000f00 */
[----:B------:R-:W-:Y:S01]  /*0900*/  MOV R5, UR11 ;  /* 0x0000000b00057c02 */ /* 0x000fe20008000f00 */
[----:B------:R-:W-:-:S04]  /*0910*/  @P1 IMAD.WIDE.U32 R2, R7, 0x8, R2 ;  /* 0x0000000807021825 */ /* 0x000fc800078e0002 */
[----:B------:R-:W-:Y:S01]  /*0920*/  @P1 IMAD.WIDE R4, R9, 0x8, R4 ;  /* 0x0000000809041825 */ /* 0x000fe200078e0204 */
[----:B------:R-:W-:Y:S01]  /*0930*/  MOV R19, UR4 ;  /* 0x0000000400137c02 */ /* 0x000fe20008000f00 */
[----:B0-----:R-:W4:Y:S02]  /*0940*/  @P1 LDG.E.64 R2, desc[UR16][R2.64] ;  /* 0x0000001002021981 */ /* 0x001f24000c1e1b00 */
[----:B------:R-:W-:Y:S01]  /*0950*/  @P1 IMAD.X R7, RZ, RZ, RZ, P2 ;  /* 0x000000ffff071224 */ /* 0x000fe200010e06ff */
[----:B--2---:R-:W-:-:S04]  /*0960*/  @P1 LEA R8, P2, R6, UR6, 0x3 ;  /* 0x0000000606081c11 */ /* 0x004fc8000f8418ff */
[----:B------:R-:W-:Y:S01]  /*0970*/  @P1 LEA.HI.X R9, R6, UR7, R7, 0x3, P2 ;  /* 0x0000000706091c11 */ /* 0x000fe200090f1c07 */
[----:B------:R-:W-:Y:S02]  /*0980*/  @P1 IMAD.WIDE R6, R11, 0x8, R4 ;  /* 0x000000080b061825 */ /* 0x000fe400078e0204 */
[----:B------:R-:W4:Y:S01]  /*0990*/  @P1 LDG.E.64 R4, desc[UR16][R4.64] ;  /* 0x0000001004041981 */ /* 0x000f22000c1e1b00 */
[----:B---3--:R-:W-:Y:S01]  /*09a0*/  MOV R14, UR12 ;  /* 0x0000000c000e7c02 */ /* 0x008fe20008000f00 */
[----:B------:R-:W-:Y:S01]  /*09b0*/  IMAD.U32 R15, RZ, RZ, UR13 ;  /* 0x0000000dff0f7e24 */ /* 0x000fe2000f8e00ff */
[----:B------:R-:W-:Y:S01]  /*09c0*/  MOV R10, UR14 ;  /* 0x0000000e000a7c02 */ /* 0x000fe20008000f00 */
[----:B------:R-:W-:Y:S01]  /*09d0*/  IMAD.U32 R11, RZ, RZ, UR15 ;  /* 0x0000000fff0b7e24 */ /* 0x000fe2000f8e00ff */
[----:B------:R-:W-:Y:S01]  /*09e0*/  @!P0 IADD3 R17, PT, PT, R21, UR4, RZ ;  /* 0x0000000415118c10 */ /* 0x000fe2000fffe0ff */
[----:B------:R-:W-:Y:S01]  /*09f0*/  @!P0 IMAD R19, R19, UR18, R0 ;  /* 0x0000001213138c24 */ /* 0x000fe2000f8e0200 */
[----:B------:R-:W2:Y:S04]  /*0a00*/  @P1 LDG.E.64 R6, desc[UR16][R6.64] ;  /* 0x0000001006061981 */ /* 0x000ea8000c1e1b00 */
[----:B------:R-:W2:Y:S01]  /*0a10*/  @P1 LDG.E.64 R8, desc[UR16][R8.64+0x8] ;  /* 0x0000081008081981 */ /* 0x000ea2000c1e1b00 */
[----:B------:R-:W-:-:S04]  /*0a20*/  @!P0 IMAD.WIDE.U32 R14, R17, 0x8, R14 ;  /* 0x00000008110e8825 */ /* 0x000fc800078e000e */
[----:B------:R-:W-:Y:S02]  /*0a30*/  @!P0 IMAD.WIDE R10, R19, 0x8, R10 ;  /* 0x00000008130a8825 */ /* 0x000fe400078e020a */
[----:B------:R-:W3:Y:S04]  /*0a40*/  @!P0 LDG.E.64 R14, desc[UR16][R14.64] ;  /* 0x000000100e0e8981 */ /* 0x000ee8000c1e1b00 */
[----:B------:R-:W3:Y:S01]  /*0a50*/  @!P0 LDG.E.64 R10, desc[UR16][R10.64] ;  /* 0x000000100a0a8981 */ /* 0x000ee2000c1e1b00 */
[----:B----4-:R-:W-:-:S08]  /*0a60*/  @P1 DFMA R2, R2, R4, R12 ;  /* 0x000000040202122b */ /* 0x010fd0000000000c */
[----:B--2---:R-:W-:-:S08]  /*0a70*/  @P1 DFMA R12, R8, R6, R2 ;  /* 0x00000006080c122b */ /* 0x004fd00000000002 */
[----:B---3--:R-:W-:-:S11]  /*0a80*/  @!P0 DFMA R12, R14, R10, R12 ;  /* 0x0000000a0e0c822b */ /* 0x008fd6000000000c */
.L_x_2:
[----:B------:R-:W1:Y:S01]  /*0a90*/  LDC.64 R2, c[0x0][0x390] ;  /* 0x0000e400ff027b82 */ /* 0x000e620000000a00 */
[----:B------:R-:W-:-:S05]  /*0aa0*/  IADD3 R21, PT, PT, R0, R21, RZ ;  /* 0x0000001500157210 */ /* 0x000fca0007ffe0ff */
[----:B-1----:R-:W-:-:S05]  /*0ab0*/  IMAD.WIDE R2, R21, 0x8, R2 ;  /* 0x0000000815027825 */ /* 0x002fca00078e0202 */
[----:B0-----:R-:W-:Y:S01]  /*0ac0*/  STG.E.64 desc[UR16][R2.64], R12 ;  /* 0x0000000c02007986 */ /* 0x001fe2000c101b10 */
[----:B------:R-:W-:Y:S05]  /*0ad0*/  EXIT ;  /* 0x000000000000794d */ /* 0x000fea0003800000 */
.L_x_4:
[----:B------:R-:W-:-:S00]  /*0ae0*/  BRA `(.L_x_4) ;  /* 0xfffffffc00fc7947 */ /* 0x000fc0000383ffff */
[----:B------:R-:W-:-:S00]  /*0af0*/  NOP ;  /* 0x0000000000007918 */ /* 0x000fc00000000000 */
        /* <DEDUP_REMOVED lines=8> */
.L_x_5:


//--------------------- .nv.shared.reserved.0     --------------------------
	.section	.nv.shared.reserved.0,"aw",@nobits
	.weak		__nv_reservedSMEM_offset_0_alias
	.size		__nv_reservedSMEM_offset_0_alias, 0, 64
	.other		__nv_reservedSMEM_offset_0_alias,@"STO_CUDA_RESERVED_SHARED STV_DEFAULT"
__nv_reservedSMEM_offset_0_alias:
	.zero		0
	.zero		64


//--------------------- .nv.constant0._Z9mm_kernelPdS_S_i --------------------------
	.section	.nv.constant0._Z9mm_kernelPdS_S_i,"a",@progbits
	.sectionflags	@""
	.align	4
.nv.constant0._Z9mm_kernelPdS_S_i:
	.zero		924


//--------------------- SYMBOLS --------------------------

	.type		.nv.reservedSmem.offset0,@object
	.size		.nv.reservedSmem.offset0,0x4
